//
// Generated by NVIDIA NVVM Compiler
//
// Compiler Build ID: CL-36424714
// Cuda compilation tools, release 13.0, V13.0.88
// Based on NVVM 20.0.0
//

.version 9.0
.target sm_100
.address_size 64

	// .globl	_Z7kernel1Pi
.global .align 4 .u32 spinval;

.visible .entry _Z7kernel1Pi(
	.param .u64 .ptr .align 1 _Z7kernel1Pi_param_0
)
{
	.reg .pred 	%p<3>;
	.reg .b32 	%r<13>;
	.reg .b64 	%rd<3>;

	ld.param.u64 	%rd2, [_Z7kernel1Pi_param_0];
	cvta.to.global.u64 	%rd1, %rd2;
	atom.relaxed.global.cas.b32 	%r1, [%rd1], 0, 0;
	setp.eq.s32 	%p1, %r1, 0;
	@%p1 bra 	$L__BB0_2;
$L__BB0_1:
	mov.b32 	%r2, 9;
	st.volatile.global.u32 	[spinval], %r2;
	membar.gl;
	mov.b32 	%r3, 8;
	st.volatile.global.u32 	[spinval], %r3;
	membar.gl;
	mov.b32 	%r4, 7;
	st.volatile.global.u32 	[spinval], %r4;
	membar.gl;
	mov.b32 	%r5, 6;
	st.volatile.global.u32 	[spinval], %r5;
	membar.gl;
	mov.b32 	%r6, 5;
	st.volatile.global.u32 	[spinval], %r6;
	membar.gl;
	mov.b32 	%r7, 4;
	st.volatile.global.u32 	[spinval], %r7;
	membar.gl;
	mov.b32 	%r8, 3;
	st.volatile.global.u32 	[spinval], %r8;
	membar.gl;
	mov.b32 	%r9, 2;
	st.volatile.global.u32 	[spinval], %r9;
	membar.gl;
	mov.b32 	%r10, 1;
	st.volatile.global.u32 	[spinval], %r10;
	membar.gl;
	mov.b32 	%r11, 0;
	st.volatile.global.u32 	[spinval], %r11;
	membar.gl;
	atom.relaxed.global.cas.b32 	%r12, [%rd1], 0, 0;
	setp.ne.s32 	%p2, %r12, 0;
	@%p2 bra 	$L__BB0_1;
$L__BB0_2:
	ret;

}


// ===== COMPILED SASS (sm_100) =====

	.target	sm_100

	.elftype	@"ET_EXEC"


//--------------------- .note.nv.tkinfo           --------------------------
	.section	.note.nv.tkinfo,"",@"SHT_NOTE"
	.sectionflags	@"SHF_NOTE_NV_TKINFO"
	.tkinfo
        /*0018*/ 	.word	0x00000002
        /*0030*/ 	.string	""
        /*0030*/ 	.string	"ptxas"
        /*0030*/ 	.string	"Cuda compilation tools, release 13.0, V13.0.88"
        /*0030*/ 	.string	"Build cuda_13.0.r13.0/compiler.36424714_0"
        /*0030*/ 	.string	"-arch sm_100 -m 64 "



//--------------------- .note.nv.cuinfo           --------------------------
	.section	.note.nv.cuinfo,"",@"SHT_NOTE"
	.sectionflags	@"SHF_NOTE_NV_CUINFO"
        /*0018*/ 	.short	0x0002
        /*001a*/ 	.short	0x0064
        /*001c*/ 	.short	0x0082
	.zero		2


//--------------------- .nv.info                  --------------------------
	.section	.nv.info,"",@"SHT_CUDA_INFO"
	.align	4


	//----- nvinfo : EIATTR_REGCOUNT
	.align		4
        /*0000*/ 	.byte	0x04, 0x2f
        /*0002*/ 	.short	(.L_2 - .L_1)
	.align		4
.L_1:
        /*0004*/ 	.word	index@(_Z7kernel1Pi)
        /*0008*/ 	.word	0x00000010


	//----- nvinfo : EIATTR_FRAME_SIZE
	.align		4
.L_2:
        /*000c*/ 	.byte	0x04, 0x11
        /*000e*/ 	.short	(.L_4 - .L_3)
	.align		4
.L_3:
        /*0010*/ 	.word	index@(_Z7kernel1Pi)
        /*0014*/ 	.word	0x00000000


	//----- nvinfo : EIATTR_MIN_STACK_SIZE
	.align		4
.L_4:
        /*0018*/ 	.byte	0x04, 0x12
        /*001a*/ 	.short	(.L_6 - .L_5)
	.align		4
.L_5:
        /*001c*/ 	.word	index@(_Z7kernel1Pi)
        /*0020*/ 	.word	0x00000000
.L_6:


//--------------------- .nv.compat                --------------------------
	.section	.nv.compat,"",@"SHT_CUDA_COMPAT_INFO"
	.align	4
        /*0000*/ 	.byte	0x02, 0x09, 0x00, 0x00, 0x02, 0x02, 0x01, 0x00, 0x02, 0x05, 0x05, 0x00, 0x03, 0x07, 0x01, 0x01
        /*0010*/ 	.byte	0x02, 0x03, 0x00, 0x00, 0x02, 0x06, 0x01, 0x00, 0x04, 0x0b, 0x08, 0x00, 0x09, 0x00, 0x00, 0x00
        /*0020*/ 	.byte	0x00, 0x00, 0x00, 0x00


//--------------------- .nv.info._Z7kernel1Pi     --------------------------
	.section	.nv.info._Z7kernel1Pi,"",@"SHT_CUDA_INFO"
	.sectionflags	@""
	.align	4


	//----- nvinfo : EIATTR_CUDA_API_VERSION
	.align		4
        /*0000*/ 	.byte	0x04, 0x37
        /*0002*/ 	.short	(.L_8 - .L_7)
.L_7:
        /*0004*/ 	.word	0x00000082


	//----- nvinfo : EIATTR_KPARAM_INFO
	.align		4
.L_8:
        /*0008*/ 	.byte	0x04, 0x17
        /*000a*/ 	.short	(.L_10 - .L_9)
.L_9:
        /*000c*/ 	.word	0x00000000
        /*0010*/ 	.short	0x0000
        /*0012*/ 	.short	0x0000
        /*0014*/ 	.byte	0x00, 0xf5, 0x21, 0x00


	//----- nvinfo : EIATTR_SPARSE_MMA_MASK
	.align		4
.L_10:
        /*0018*/ 	.byte	0x03, 0x50
        /*001a*/ 	.short	0x0000


	//----- nvinfo : EIATTR_MAXREG_COUNT
	.align		4
        /*001c*/ 	.byte	0x03, 0x1b
        /*001e*/ 	.short	0x00ff


	//----- nvinfo : EIATTR_MERCURY_ISA_VERSION
	.align		4
        /*0020*/ 	.byte	0x03, 0x5f
        /*0022*/ 	.short	0x0101


	//----- nvinfo : EIATTR_VRC_CTA_INIT_COUNT
	.align		4
        /*0024*/ 	.byte	0x02, 0x4a
	.zero		1
	.zero		1


	//----- nvinfo : EIATTR_EXIT_INSTR_OFFSETS
	.align		4
        /*0028*/ 	.byte	0x04, 0x1c
        /*002a*/ 	.short	(.L_12 - .L_11)


	//   ....[0]....
.L_11:
        /*002c*/ 	.word	0x00000070


	//   ....[1]....
        /*0030*/ 	.word	0x000004c0


	//----- nvinfo : EIATTR_CRS_STACK_SIZE
	.align		4
.L_12:
        /*0034*/ 	.byte	0x04, 0x1e
        /*0036*/ 	.short	(.L_14 - .L_13)
.L_13:
        /*0038*/ 	.word	0x00000000


	//----- nvinfo : EIATTR_CBANK_PARAM_SIZE
	.align		4
.L_14:
        /*003c*/ 	.byte	0x03, 0x19
        /*003e*/ 	.short	0x0008


	//----- nvinfo : EIATTR_PARAM_CBANK
	.align		4
        /*0040*/ 	.byte	0x04, 0x0a
        /*0042*/ 	.short	(.L_16 - .L_15)
	.align		4
.L_15:
        /*0044*/ 	.word	index@(.nv.constant0._Z7kernel1Pi)
        /*0048*/ 	.short	0x0380
        /*004a*/ 	.short	0x0008


	//----- nvinfo : EIATTR_SW_WAR
	.align		4
.L_16:
        /*004c*/ 	.byte	0x04, 0x36
        /*004e*/ 	.short	(.L_18 - .L_17)
.L_17:
        /*0050*/ 	.word	0x00000008
.L_18:


//--------------------- .nv.callgraph             --------------------------
	.section	.nv.callgraph,"",@"SHT_CUDA_CALLGRAPH"
	.align	4
	.sectionentsize	8
	.align		4
        /*0000*/ 	.word	0x00000000
	.align		4
        /*0004*/ 	.word	0xffffffff
	.align		4
        /*0008*/ 	.word	0x00000000
	.align		4
        /*000c*/ 	.word	0xfffffffe
	.align		4
        /*0010*/ 	.word	0x00000000
	.align		4
        /*0014*/ 	.word	0xfffffffd
	.align		4
        /*0018*/ 	.word	0x00000000
	.align		4
        /*001c*/ 	.word	0xfffffffc


//--------------------- .nv.constant4             --------------------------
	.section	.nv.constant4,"a",@progbits
	.align	8
	.align		8
.nv.constant4:
        /*0000*/ 	.dword	spinval


//--------------------- .text._Z7kernel1Pi        --------------------------
	.section	.text._Z7kernel1Pi,"ax",@progbits
	.align	128
        .global         _Z7kernel1Pi
        .type           _Z7kernel1Pi,@function
        .size           _Z7kernel1Pi,(.L_x_2 - _Z7kernel1Pi)
        .other          _Z7kernel1Pi,@"STO_CUDA_ENTRY STV_DEFAULT"
_Z7kernel1Pi:
.text._Z7kernel1Pi:
[----:B------:R-:W-:Y:S01]  /*0000*/  LDC R1, c[0x0][0x37c] ;  /* 0x0000df00ff017b82 */ /* 0x000fe20000000800 */
[----:B------:R-:W0:Y:S01]  /*0010*/  LDCU.64 UR4, c[0x0][0x380] ;  /* 0x00007000ff0477ac */ /* 0x000e220008000a00 */
[----:B------:R-:W-:Y:S01]  /*0020*/  CS2R R4, SRZ ;  /* 0x0000000000047805 */ /* 0x000fe2000001ff00 */
[----:B0-----:R-:W-:Y:S02]  /*0030*/  IMAD.U32 R2, RZ, RZ, UR4 ;  /* 0x00000004ff027e24 */ /* 0x001fe4000f8e00ff */
[----:B------:R-:W-:-:S05]  /*0040*/  IMAD.U32 R3, RZ, RZ, UR5 ;  /* 0x00000005ff037e24 */ /* 0x000fca000f8e00ff */
[----:B------:R-:W2:Y:S02]  /*0050*/  ATOMG.E.CAS.STRONG.GPU PT, R2, [R2], R4, R5 ;  /* 0x00000004020273a9 */ /* 0x000ea400001ee105 */
[----:B--2---:R-:W-:-:S13]  /*0060*/  ISETP.NE.AND P0, PT, R2, RZ, PT ;  /* 0x000000ff0200720c */ /* 0x004fda0003f05270 */
[----:B------:R-:W-:Y:S05]  /*0070*/  @!P0 EXIT ;  /* 0x000000000000894d */ /* 0x000fea0003800000 */
[----:B------:R-:W0:Y:S01]  /*0080*/  LDC.64 R2, c[0x4][RZ] ;  /* 0x01000000ff027b82 */ /* 0x000e220000000a00 */
[----:B------:R-:W-:Y:S01]  /*0090*/  HFMA2 R7, -RZ, RZ, 0, 5.36441802978515625e-07 ;  /* 0x00000009ff077431 */ /* 0x000fe200000001ff */
[----:B------:R-:W1:Y:S06]  /*00a0*/  LDCU.64 UR6, c[0x0][0x358] ;  /* 0x00006b00ff0677ac */ /* 0x000e6c0008000a00 */
.L_x_0:
[----:B01----:R-:W-:Y:S01]  /*00b0*/  STG.E.STRONG.SYS desc[UR6][R2.64], R7 ;  /* 0x0000000702007986 */ /* 0x003fe2000c115906 */
[----:B------:R-:W-:Y:S05]  /*00c0*/  YIELD ;  /* 0x0000000000007946 */ /* 0x000fea0003800000 */
[----:B------:R-:W-:Y:S01]  /*00d0*/  IMAD.MOV.U32 R5, RZ, RZ, 0x8 ;  /* 0x00000008ff057424 */ /* 0x000fe200078e00ff */
[----:B------:R-:W-:Y:S01]  /*00e0*/  MOV R9, 0x7 ;  /* 0x0000000700097802 */ /* 0x000fe20000000f00 */
[----:B------:R-:W-:Y:S01]  /*00f0*/  IMAD.MOV.U32 R11, RZ, RZ, 0x6 ;  /* 0x00000006ff0b7424 */ /* 0x000fe200078e00ff */
[----:B------:R-:W-:Y:S06]  /*0100*/  MEMBAR.SC.GPU ;  /* 0x0000000000007992 */ /* 0x000fec0000002000 */
[----:B------:R-:W-:-:S00]  /*0110*/  ERRBAR ;  /* 0x00000000000079ab */ /* 0x000fc00000000000 */
[----:B------:R-:W-:Y:S06]  /*0120*/  CGAERRBAR ;  /* 0x00000000000075ab */ /* 0x000fec0000000000 */
[----:B------:R-:W-:Y:S04]  /*0130*/  CCTL.IVALL ;  /* 0x00000000ff00798f */ /* 0x000fe80002000000 */
[----:B------:R0:W-:Y:S01]  /*0140*/  STG.E.STRONG.SYS desc[UR6][R2.64], R5 ;  /* 0x0000000502007986 */ /* 0x0001e2000c115906 */
[----:B------:R-:W-:Y:S01]  /*0150*/  MOV R13, 0x5 ;  /* 0x00000005000d7802 */ /* 0x000fe20000000f00 */
[----:B------:R-:W-:Y:S06]  /*0160*/  MEMBAR.SC.GPU ;  /* 0x0000000000007992 */ /* 0x000fec0000002000 */
[----:B------:R-:W-:-:S00]  /*0170*/  ERRBAR ;  /* 0x00000000000079ab */ /* 0x000fc00000000000 */
[----:B------:R-:W-:Y:S06]  /*0180*/  CGAERRBAR ;  /* 0x00000000000075ab */ /* 0x000fec0000000000 */
[----:B------:R-:W-:Y:S04]  /*0190*/  CCTL.IVALL ;  /* 0x00000000ff00798f */ /* 0x000fe80002000000 */
[----:B------:R1:W-:Y:S01]  /*01a0*/  STG.E.STRONG.SYS desc[UR6][R2.64], R9 ;  /* 0x0000000902007986 */ /* 0x0003e2000c115906 */
[----:B0-----:R-:W-:Y:S01]  /*01b0*/  IMAD.MOV.U32 R5, RZ, RZ, 0x4 ;  /* 0x00000004ff057424 */ /* 0x001fe200078e00ff */
[----:B------:R-:W-:Y:S06]  /*01c0*/  MEMBAR.SC.GPU ;  /* 0x0000000000007992 */ /* 0x000fec0000002000 */
[----:B------:R-:W-:-:S00]  /*01d0*/  ERRBAR ;  /* 0x00000000000079ab */ /* 0x000fc00000000000 */
[----:B------:R-:W-:Y:S06]  /*01e0*/  CGAERRBAR ;  /* 0x00000000000075ab */ /* 0x000fec0000000000 */
[----:B------:R-:W-:Y:S04]  /*01f0*/  CCTL.IVALL ;  /* 0x00000000ff00798f */ /* 0x000fe80002000000 */
[----:B------:R0:W-:Y:S01]  /*0200*/  STG.E.STRONG.SYS desc[UR6][R2.64], R11 ;  /* 0x0000000b02007986 */ /* 0x0001e2000c115906 */
[----:B-1----:R-:W-:Y:S01]  /*0210*/  HFMA2 R9, -RZ, RZ, 0, 1.78813934326171875e-07 ;  /* 0x00000003ff097431 */ /* 0x002fe200000001ff */
        /* <DEDUP_REMOVED lines=11> */
[----:B-1----:R-:W-:Y:S01]  /*02d0*/  MOV R13, 0x1 ;  /* 0x00000001000d7802 */ /* 0x002fe20000000f00 */
[----:B------:R-:W-:Y:S06]  /*02e0*/  MEMBAR.SC.GPU ;  /* 0x0000000000007992 */ /* 0x000fec0000002000 */
[----:B------:R-:W-:-:S00]  /*02f0*/  ERRBAR ;  /* 0x00000000000079ab */ /* 0x000fc00000000000 */
[----:B------:R-:W-:Y:S06]  /*0300*/  CGAERRBAR ;  /* 0x00000000000075ab */ /* 0x000fec0000000000 */
[----:B------:R-:W-:Y:S04]  /*0310*/  CCTL.IVALL ;  /* 0x00000000ff00798f */ /* 0x000fe80002000000 */
[----:B------:R1:W-:Y:S01]  /*0320*/  STG.E.STRONG.SYS desc[UR6][R2.64], R9 ;  /* 0x0000000902007986 */ /* 0x0003e2000c115906 */
        /* <DEDUP_REMOVED lines=14> */
[----:B------:R2:W-:Y:S01]  /*0410*/  STG.E.STRONG.SYS desc[UR6][R2.64], RZ ;  /* 0x000000ff02007986 */ /* 0x0005e2000c115906 */
[----:B------:R-:W-:Y:S06]  /*0420*/  MEMBAR.SC.GPU ;  /* 0x0000000000007992 */ /* 0x000fec0000002000 */
[----:B------:R-:W-:-:S00]  /*0430*/  ERRBAR ;  /* 0x00000000000079ab */ /* 0x000fc00000000000 */
[----:B------:R-:W-:Y:S06]  /*0440*/  CGAERRBAR ;  /* 0x00000000000075ab */ /* 0x000fec0000000000 */
[----:B------:R-:W-:Y:S01]  /*0450*/  CCTL.IVALL ;  /* 0x00000000ff00798f */ /* 0x000fe20002000000 */
[----:B------:R-:W-:Y:S01]  /*0460*/  IMAD.U32 R4, RZ, RZ, UR4 ;  /* 0x00000004ff047e24 */ /* 0x000fe2000f8e00ff */
[----:B0-----:R-:W-:Y:S02]  /*0470*/  MOV R5, UR5 ;  /* 0x0000000500057c02 */ /* 0x001fe40008000f00 */
[----:B-1----:R-:W-:-:S05]  /*0480*/  CS2R R8, SRZ ;  /* 0x0000000000087805 */ /* 0x002fca000001ff00 */
[----:B------:R-:W3:Y:S02]  /*0490*/  ATOMG.E.CAS.STRONG.GPU PT, R4, [R4], R8, R9 ;  /* 0x00000008040473a9 */ /* 0x000ee400001ee109 */
[----:B---3--:R-:W-:-:S13]  /*04a0*/  ISETP.NE.AND P0, PT, R4, RZ, PT ;  /* 0x000000ff0400720c */ /* 0x008fda0003f05270 */
[----:B--2---:R-:W-:Y:S05]  /*04b0*/  @P0 BRA `(.L_x_0) ;  /* 0xfffffff800fc0947 */ /* 0x004fea000383ffff */
[----:B------:R-:W-:Y:S05]  /*04c0*/  EXIT ;  /* 0x000000000000794d */ /* 0x000fea0003800000 */
.L_x_1:
[----:B------:R-:W-:-:S00]  /*04d0*/  BRA `(.L_x_1) ;  /* 0xfffffffc00fc7947 */ /* 0x000fc0000383ffff */
[----:B------:R-:W-:-:S00]  /*04e0*/  NOP ;  /* 0x0000000000007918 */ /* 0x000fc00000000000 */
        /* <DEDUP_REMOVED lines=9> */
.L_x_2:


//--------------------- .nv.shared.reserved.0     --------------------------
	.section	.nv.shared.reserved.0,"aw",@nobits
	.weak		__nv_reservedSMEM_offset_0_alias
	.size		__nv_reservedSMEM_offset_0_alias, 0, 64
	.other		__nv_reservedSMEM_offset_0_alias,@"STO_CUDA_RESERVED_SHARED STV_DEFAULT"
__nv_reservedSMEM_offset_0_alias:
	.zero		0
	.zero		64


//--------------------- .nv.global                --------------------------
	.section	.nv.global,"aw",@nobits
	.align	4
.nv.global:
	.type		spinval,@object
	.size		spinval,(.L_0 - spinval)
spinval:
	.zero		4
.L_0:


//--------------------- .nv.constant0._Z7kernel1Pi --------------------------
	.section	.nv.constant0._Z7kernel1Pi,"a",@progbits
	.sectionflags	@""
	.align	4
.nv.constant0._Z7kernel1Pi:
	.zero		904


//--------------------- SYMBOLS --------------------------

	.type		.nv.reservedSmem.offset0,@object
	.size		.nv.reservedSmem.offset0,0x4
